//
// Generated by NVIDIA NVVM Compiler
//
// Compiler Build ID: CL-36424714
// Cuda compilation tools, release 13.0, V13.0.88
// Based on NVVM 20.0.0
//

.version 9.0
.target sm_100
.address_size 64

	// .globl	_Z3sumPi
// _ZZ3sumPiE8partials has been demoted

.visible .entry _Z3sumPi(
	.param .u64 .ptr .align 1 _Z3sumPi_param_0
)
{
	.reg .pred 	%p<7>;
	.reg .b16 	%rs<3>;
	.reg .b32 	%r<32>;
	.reg .b64 	%rd<5>;
	// demoted variable
	.shared .align 4 .b8 _ZZ3sumPiE8partials[1024];
	ld.param.u64 	%rd1, [_Z3sumPi_param_0];
	mov.u32 	%r30, %ntid.x;
	cvt.u16.u32 	%rs1, %r30;
	div.u16 	%rs2, 1000, %rs1;
	cvt.u32.u16 	%r14, %rs2;
	mov.u32 	%r2, %tid.x;
	mul.lo.s32 	%r3, %r2, %r14;
	add.s32 	%r15, %r14, %r3;
	add.s32 	%r16, %r15, -1;
	setp.eq.s32 	%p1, %r2, 255;
	selp.b32 	%r4, 1000, %r16, %p1;
	setp.lt.s32 	%p2, %r4, %r3;
	mov.b32 	%r31, 0;
	@%p2 bra 	$L__BB0_2;
	sub.s32 	%r17, %r4, %r3;
	mad.lo.s32 	%r18, %r17, %r3, %r4;
	not.b32 	%r19, %r3;
	add.s32 	%r20, %r4, %r19;
	mul.wide.u32 	%rd2, %r20, %r17;
	shr.u64 	%rd3, %rd2, 1;
	cvt.u32.u64 	%r21, %rd3;
	add.s32 	%r31, %r18, %r21;
$L__BB0_2:
	shl.b32 	%r22, %r2, 2;
	mov.u32 	%r23, _ZZ3sumPiE8partials;
	add.s32 	%r7, %r23, %r22;
	st.shared.u32 	[%r7], %r31;
	setp.lt.u32 	%p3, %r30, 2;
	@%p3 bra 	$L__BB0_6;
$L__BB0_3:
	shr.u32 	%r10, %r30, 1;
	setp.ge.u32 	%p4, %r2, %r10;
	@%p4 bra 	$L__BB0_5;
	shl.b32 	%r24, %r10, 2;
	add.s32 	%r25, %r7, %r24;
	ld.shared.u32 	%r26, [%r25];
	add.s32 	%r31, %r31, %r26;
	st.shared.u32 	[%r7], %r31;
$L__BB0_5:
	setp.gt.u32 	%p5, %r30, 3;
	mov.u32 	%r30, %r10;
	@%p5 bra 	$L__BB0_3;
$L__BB0_6:
	setp.ne.s32 	%p6, %r2, 0;
	@%p6 bra 	$L__BB0_8;
	ld.shared.u32 	%r27, [_ZZ3sumPiE8partials];
	cvta.to.global.u64 	%rd4, %rd1;
	st.global.u32 	[%rd4], %r27;
$L__BB0_8:
	ret;

}


// ===== COMPILED SASS (sm_100) =====

	.target	sm_100

	.elftype	@"ET_EXEC"


//--------------------- .note.nv.tkinfo           --------------------------
	.section	.note.nv.tkinfo,"",@"SHT_NOTE"
	.sectionflags	@"SHF_NOTE_NV_TKINFO"
	.tkinfo
        /*0018*/ 	.word	0x00000002
        /*0030*/ 	.string	""
        /*0030*/ 	.string	"ptxas"
        /*0030*/ 	.string	"Cuda compilation tools, release 13.0, V13.0.88"
        /*0030*/ 	.string	"Build cuda_13.0.r13.0/compiler.36424714_0"
        /*0030*/ 	.string	"-arch sm_100 -m 64 "



//--------------------- .note.nv.cuinfo           --------------------------
	.section	.note.nv.cuinfo,"",@"SHT_NOTE"
	.sectionflags	@"SHF_NOTE_NV_CUINFO"
        /*0018*/ 	.short	0x0002
        /*001a*/ 	.short	0x0064
        /*001c*/ 	.short	0x0082
	.zero		2


//--------------------- .nv.info                  --------------------------
	.section	.nv.info,"",@"SHT_CUDA_INFO"
	.align	4


	//----- nvinfo : EIATTR_REGCOUNT
	.align		4
        /*0000*/ 	.byte	0x04, 0x2f
        /*0002*/ 	.short	(.L_1 - .L_0)
	.align		4
.L_0:
        /*0004*/ 	.word	index@(_Z3sumPi)
        /*0008*/ 	.word	0x0000000a


	//----- nvinfo : EIATTR_FRAME_SIZE
	.align		4
.L_1:
        /*000c*/ 	.byte	0x04, 0x11
        /*000e*/ 	.short	(.L_3 - .L_2)
	.align		4
.L_2:
        /*0010*/ 	.word	index@($__internal_0_$__cuda_sm20_div_u16)
        /*0014*/ 	.word	0x00000000


	//----- nvinfo : EIATTR_FRAME_SIZE
	.align		4
.L_3:
        /*0018*/ 	.byte	0x04, 0x11
        /*001a*/ 	.short	(.L_5 - .L_4)
	.align		4
.L_4:
        /*001c*/ 	.word	index@(_Z3sumPi)
        /*0020*/ 	.word	0x00000000


	//----- nvinfo : EIATTR_MIN_STACK_SIZE
	.align		4
.L_5:
        /*0024*/ 	.byte	0x04, 0x12
        /*0026*/ 	.short	(.L_7 - .L_6)
	.align		4
.L_6:
        /*0028*/ 	.word	index@(_Z3sumPi)
        /*002c*/ 	.word	0x00000000
.L_7:


//--------------------- .nv.compat                --------------------------
	.section	.nv.compat,"",@"SHT_CUDA_COMPAT_INFO"
	.align	4
        /*0000*/ 	.byte	0x02, 0x09, 0x00, 0x00, 0x02, 0x02, 0x01, 0x00, 0x02, 0x05, 0x05, 0x00, 0x03, 0x07, 0x01, 0x01
        /*0010*/ 	.byte	0x02, 0x03, 0x00, 0x00, 0x02, 0x06, 0x01, 0x00, 0x04, 0x0b, 0x08, 0x00, 0x01, 0x00, 0x00, 0x00
        /*0020*/ 	.byte	0x00, 0x00, 0x00, 0x00


//--------------------- .nv.info._Z3sumPi         --------------------------
	.section	.nv.info._Z3sumPi,"",@"SHT_CUDA_INFO"
	.sectionflags	@""
	.align	4


	//----- nvinfo : EIATTR_CUDA_API_VERSION
	.align		4
        /*0000*/ 	.byte	0x04, 0x37
        /*0002*/ 	.short	(.L_9 - .L_8)
.L_8:
        /*0004*/ 	.word	0x00000082


	//----- nvinfo : EIATTR_KPARAM_INFO
	.align		4
.L_9:
        /*0008*/ 	.byte	0x04, 0x17
        /*000a*/ 	.short	(.L_11 - .L_10)
.L_10:
        /*000c*/ 	.word	0x00000000
        /*0010*/ 	.short	0x0000
        /*0012*/ 	.short	0x0000
        /*0014*/ 	.byte	0x00, 0xf5, 0x21, 0x00


	//----- nvinfo : EIATTR_SPARSE_MMA_MASK
	.align		4
.L_11:
        /*0018*/ 	.byte	0x03, 0x50
        /*001a*/ 	.short	0x0000


	//----- nvinfo : EIATTR_MAXREG_COUNT
	.align		4
        /*001c*/ 	.byte	0x03, 0x1b
        /*001e*/ 	.short	0x00ff


	//----- nvinfo : EIATTR_MERCURY_ISA_VERSION
	.align		4
        /*0020*/ 	.byte	0x03, 0x5f
        /*0022*/ 	.short	0x0101


	//----- nvinfo : EIATTR_VRC_CTA_INIT_COUNT
	.align		4
        /*0024*/ 	.byte	0x02, 0x4a
	.zero		1
	.zero		1


	//----- nvinfo : EIATTR_EXIT_INSTR_OFFSETS
	.align		4
        /*0028*/ 	.byte	0x04, 0x1c
        /*002a*/ 	.short	(.L_13 - .L_12)


	//   ....[0]....
.L_12:
        /*002c*/ 	.word	0x00000260


	//   ....[1]....
        /*0030*/ 	.word	0x000002e0


	//----- nvinfo : EIATTR_CRS_STACK_SIZE
	.align		4
.L_13:
        /*0034*/ 	.byte	0x04, 0x1e
        /*0036*/ 	.short	(.L_15 - .L_14)
.L_14:
        /*0038*/ 	.word	0x00000000


	//----- nvinfo : EIATTR_CBANK_PARAM_SIZE
	.align		4
.L_15:
        /*003c*/ 	.byte	0x03, 0x19
        /*003e*/ 	.short	0x0008


	//----- nvinfo : EIATTR_PARAM_CBANK
	.align		4
        /*0040*/ 	.byte	0x04, 0x0a
        /*0042*/ 	.short	(.L_17 - .L_16)
	.align		4
.L_16:
        /*0044*/ 	.word	index@(.nv.constant0._Z3sumPi)
        /*0048*/ 	.short	0x0380
        /*004a*/ 	.short	0x0008


	//----- nvinfo : EIATTR_SW_WAR
	.align		4
.L_17:
        /*004c*/ 	.byte	0x04, 0x36
        /*004e*/ 	.short	(.L_19 - .L_18)
.L_18:
        /*0050*/ 	.word	0x00000008
.L_19:


//--------------------- .nv.callgraph             --------------------------
	.section	.nv.callgraph,"",@"SHT_CUDA_CALLGRAPH"
	.align	4
	.sectionentsize	8
	.align		4
        /*0000*/ 	.word	0x00000000
	.align		4
        /*0004*/ 	.word	0xffffffff
	.align		4
        /*0008*/ 	.word	0x00000000
	.align		4
        /*000c*/ 	.word	0xfffffffe
	.align		4
        /*0010*/ 	.word	0x00000000
	.align		4
        /*0014*/ 	.word	0xfffffffd
	.align		4
        /*0018*/ 	.word	0x00000000
	.align		4
        /*001c*/ 	.word	0xfffffffc


//--------------------- .text._Z3sumPi            --------------------------
	.section	.text._Z3sumPi,"ax",@progbits
	.align	128
        .global         _Z3sumPi
        .type           _Z3sumPi,@function
        .size           _Z3sumPi,(.L_x_3 - _Z3sumPi)
        .other          _Z3sumPi,@"STO_CUDA_ENTRY STV_DEFAULT"
_Z3sumPi:
.text._Z3sumPi:
[----:B------:R-:W-:Y:S01]  /*0000*/  LDC R1, c[0x0][0x37c] ;  /* 0x0000df00ff017b82 */ /* 0x000fe20000000800 */
[----:B------:R-:W0:Y:S02]  /*0010*/  LDCU UR5, c[0x0][0x360] ;  /* 0x00006c00ff0577ac */ /* 0x000e240008000800 */
[----:B0-----:R-:W-:Y:S01]  /*0020*/  IMAD.U32 R0, RZ, RZ, UR5 ;  /* 0x00000005ff007e24 */ /* 0x001fe2000f8e00ff */
[----:B------:R-:W-:Y:S01]  /*0030*/  ULOP3.LUT UR4, UR5, 0xffff, URZ, 0xc0, !UPT ;  /* 0x0000ffff05047892 */ /* 0x000fe2000f8ec0ff */
[----:B------:R-:W-:-:S11]  /*0040*/  MOV R7, 0x60 ;  /* 0x0000006000077802 */ /* 0x000fd60000000f00 */
[----:B------:R-:W-:Y:S05]  /*0050*/  CALL.REL.NOINC `($__internal_0_$__cuda_sm20_div_u16) ;  /* 0x0000000000a47944 */ /* 0x000fea0003c00000 */
[----:B------:R-:W0:Y:S01]  /*0060*/  S2R R7, SR_TID.X ;  /* 0x0000000000077919 */ /* 0x000e220000002100 */
[----:B------:R-:W-:Y:S01]  /*0070*/  LOP3.LUT R2, R6, 0xffff, RZ, 0xc0, !PT ;  /* 0x0000ffff06027812 */ /* 0x000fe200078ec0ff */
[----:B------:R-:W1:Y:S01]  /*0080*/  S2UR UR5, SR_CgaCtaId ;  /* 0x00000000000579c3 */ /* 0x000e620000008800 */
[----:B------:R-:W-:Y:S01]  /*0090*/  UMOV UR4, 0x400 ;  /* 0x0000040000047882 */ /* 0x000fe20000000000 */
[----:B------:R-:W-:Y:S01]  /*00a0*/  ISETP.GE.U32.AND P2, PT, R0, 0x2, PT ;  /* 0x000000020000780c */ /* 0x000fe20003f46070 */
[----:B-1----:R-:W-:Y:S01]  /*00b0*/  ULEA UR4, UR5, UR4, 0x18 ;  /* 0x0000000405047291 */ /* 0x002fe2000f8ec0ff */
[----:B0-----:R-:W-:Y:S01]  /*00c0*/  IMAD R5, R2, R7, RZ ;  /* 0x0000000702057224 */ /* 0x001fe200078e02ff */
[----:B------:R-:W-:-:S04]  /*00d0*/  ISETP.NE.AND P0, PT, R7, 0xff, PT ;  /* 0x000000ff0700780c */ /* 0x000fc80003f05270 */
[----:B------:R-:W-:-:S04]  /*00e0*/  IADD3 R2, PT, PT, R2, -0x1, R5 ;  /* 0xffffffff02027810 */ /* 0x000fc80007ffe005 */
[----:B------:R-:W-:Y:S02]  /*00f0*/  SEL R6, R2, 0x3e8, P0 ;  /* 0x000003e802067807 */ /* 0x000fe40000000000 */
[----:B------:R-:W-:Y:S02]  /*0100*/  ISETP.NE.AND P0, PT, R7, RZ, PT ;  /* 0x000000ff0700720c */ /* 0x000fe40003f05270 */
[----:B------:R-:W-:-:S13]  /*0110*/  ISETP.GE.AND P1, PT, R6, R5, PT ;  /* 0x000000050600720c */ /* 0x000fda0003f26270 */
[----:B------:R-:W-:Y:S01]  /*0120*/  @P1 LOP3.LUT R2, RZ, R5, RZ, 0x33, !PT ;  /* 0x00000005ff021212 */ /* 0x000fe200078e33ff */
[----:B------:R-:W-:-:S04]  /*0130*/  @P1 IMAD.IADD R4, R6, 0x1, -R5 ;  /* 0x0000000106041824 */ /* 0x000fc800078e0a05 */
[----:B------:R-:W-:-:S04]  /*0140*/  @P1 IMAD.IADD R3, R6, 0x1, R2 ;  /* 0x0000000106031824 */ /* 0x000fc800078e0202 */
[----:B------:R-:W-:-:S04]  /*0150*/  @P1 IMAD.WIDE.U32 R2, R3, R4, RZ ;  /* 0x0000000403021225 */ /* 0x000fc800078e00ff */
[----:B------:R-:W-:Y:S01]  /*0160*/  @P1 IMAD R4, R5, R4, R6 ;  /* 0x0000000405041224 */ /* 0x000fe200078e0206 */
[----:B------:R-:W-:Y:S01]  /*0170*/  @P1 SHF.R.U64 R3, R2, 0x1, R3 ;  /* 0x0000000102031819 */ /* 0x000fe20000001203 */
[----:B------:R-:W-:-:S04]  /*0180*/  IMAD.MOV.U32 R2, RZ, RZ, RZ ;  /* 0x000000ffff027224 */ /* 0x000fc800078e00ff */
[----:B------:R-:W-:Y:S01]  /*0190*/  @P1 IMAD.IADD R2, R4, 0x1, R3 ;  /* 0x0000000104021824 */ /* 0x000fe200078e0203 */
[----:B------:R-:W-:-:S05]  /*01a0*/  LEA R3, R7, UR4, 0x2 ;  /* 0x0000000407037c11 */ /* 0x000fca000f8e10ff */
[----:B------:R0:W-:Y:S01]  /*01b0*/  STS [R3], R2 ;  /* 0x0000000203007388 */ /* 0x0001e20000000800 */
[----:B------:R-:W-:Y:S05]  /*01c0*/  @!P2 BRA `(.L_x_0) ;  /* 0x000000000024a947 */ /* 0x000fea0003800000 */
.L_x_1:
[----:B------:R-:W-:-:S04]  /*01d0*/  SHF.R.U32.HI R6, RZ, 0x1, R0 ;  /* 0x00000001ff067819 */ /* 0x000fc80000011600 */
[----:B------:R-:W-:-:S13]  /*01e0*/  ISETP.GE.U32.AND P1, PT, R7, R6, PT ;  /* 0x000000060700720c */ /* 0x000fda0003f26070 */
[----:B------:R-:W-:-:S05]  /*01f0*/  @!P1 IMAD R4, R6, 0x4, R3 ;  /* 0x0000000406049824 */ /* 0x000fca00078e0203 */
[----:B------:R-:W0:Y:S02]  /*0200*/  @!P1 LDS R5, [R4] ;  /* 0x0000000004059984 */ /* 0x000e240000000800 */
[----:B0-----:R-:W-:-:S05]  /*0210*/  @!P1 IMAD.IADD R2, R2, 0x1, R5 ;  /* 0x0000000102029824 */ /* 0x001fca00078e0205 */
[----:B------:R1:W-:Y:S01]  /*0220*/  @!P1 STS [R3], R2 ;  /* 0x0000000203009388 */ /* 0x0003e20000000800 */
[----:B------:R-:W-:Y:S01]  /*0230*/  ISETP.GT.U32.AND P1, PT, R0, 0x3, PT ;  /* 0x000000030000780c */ /* 0x000fe20003f24070 */
[----:B------:R-:W-:-:S12]  /*0240*/  IMAD.MOV.U32 R0, RZ, RZ, R6 ;  /* 0x000000ffff007224 */ /* 0x000fd800078e0006 */
[----:B-1----:R-:W-:Y:S05]  /*0250*/  @P1 BRA `(.L_x_1) ;  /* 0xfffffffc00dc1947 */ /* 0x002fea000383ffff */
.L_x_0:
[----:B------:R-:W-:Y:S05]  /*0260*/  @P0 EXIT ;  /* 0x000000000000094d */ /* 0x000fea0003800000 */
[----:B------:R-:W1:Y:S01]  /*0270*/  S2UR UR5, SR_CgaCtaId ;  /* 0x00000000000579c3 */ /* 0x000e620000008800 */
[----:B------:R-:W-:-:S07]  /*0280*/  UMOV UR4, 0x400 ;  /* 0x0000040000047882 */ /* 0x000fce0000000000 */
[----:B0-----:R-:W0:Y:S01]  /*0290*/  LDC.64 R2, c[0x0][0x380] ;  /* 0x0000e000ff027b82 */ /* 0x001e220000000a00 */
[----:B-1----:R-:W-:-:S09]  /*02a0*/  ULEA UR4, UR5, UR4, 0x18 ;  /* 0x0000000405047291 */ /* 0x002fd2000f8ec0ff */
[----:B------:R-:W0:Y:S02]  /*02b0*/  LDS R5, [UR4] ;  /* 0x00000004ff057984 */ /* 0x000e240008000800 */
[----:B------:R-:W0:Y:S02]  /*02c0*/  LDCU.64 UR4, c[0x0][0x358] ;  /* 0x00006b00ff0477ac */ /* 0x000e240008000a00 */
[----:B0-----:R-:W-:Y:S01]  /*02d0*/  STG.E desc[UR4][R2.64], R5 ;  /* 0x0000000502007986 */ /* 0x001fe2000c101904 */
[----:B------:R-:W-:Y:S05]  /*02e0*/  EXIT ;  /* 0x000000000000794d */ /* 0x000fea0003800000 */
        .weak           $__internal_0_$__cuda_sm20_div_u16
        .type           $__internal_0_$__cuda_sm20_div_u16,@function
        .size           $__internal_0_$__cuda_sm20_div_u16,(.L_x_3 - $__internal_0_$__cuda_sm20_div_u16)
$__internal_0_$__cuda_sm20_div_u16:
[----:B------:R-:W0:Y:S01]  /*02f0*/  I2F.U16 R2, UR4 ;  /* 0x0000000400027d06 */ /* 0x000e220008101000 */
[----:B------:R-:W-:Y:S01]  /*0300*/  IMAD.MOV.U32 R3, RZ, RZ, 0x4b800000 ;  /* 0x4b800000ff037424 */ /* 0x000fe200078e00ff */
[C---:B0-----:R-:W-:Y:S02]  /*0310*/  FSETP.GEU.AND P1, PT, |R2|.reuse, 1.175494350822287508e-38, PT ;  /* 0x008000000200780b */ /* 0x041fe40003f2e200 */
[----:B------:R-:W-:Y:S02]  /*0320*/  FSETP.GT.AND P0, PT, |R2|, 8.50705917302346158658e+37, PT ;  /* 0x7e8000000200780b */ /* 0x000fe40003f04200 */
[----:B------:R-:W-:-:S04]  /*0330*/  FSEL R3, R3, 1, !P1 ;  /* 0x3f80000003037808 */ /* 0x000fc80004800000 */
[----:B------:R-:W-:Y:S02]  /*0340*/  FSEL R3, R3, 0.25, !P0 ;  /* 0x3e80000003037808 */ /* 0x000fe40004000000 */
[----:B------:R-:W-:-:S03]  /*0350*/  ISETP.NE.U32.AND P0, PT, RZ, UR4, PT ;  /* 0x00000004ff007c0c */ /* 0x000fc6000bf05070 */
[----:B------:R-:W-:Y:S01]  /*0360*/  FMUL R4, R2, R3 ;  /* 0x0000000302047220 */ /* 0x000fe20000400000 */
[----:B------:R-:W-:-:S05]  /*0370*/  I2FP.F32.U32.RZ R2, 0x3e8 ;  /* 0x000003e800027845 */ /* 0x000fca000020d000 */
[----:B------:R-:W0:Y:S02]  /*0380*/  MUFU.RCP R4, R4 ;  /* 0x0000000400047308 */ /* 0x000e240000001000 */
[----:B0-----:R-:W-:-:S04]  /*0390*/  FMUL R3, R3, R4 ;  /* 0x0000000403037220 */ /* 0x001fc80000400000 */
[----:B------:R-:W-:-:S04]  /*03a0*/  VIADD R3, R3, 0x2 ;  /* 0x0000000203037836 */ /* 0x000fc80000000000 */
[----:B------:R-:W-:Y:S01]  /*03b0*/  FMUL.RZ R5, R2, R3 ;  /* 0x0000000302057220 */ /* 0x000fe2000040c000 */
[----:B------:R-:W-:Y:S02]  /*03c0*/  IMAD.MOV.U32 R2, RZ, RZ, R7 ;  /* 0x000000ffff027224 */ /* 0x000fe400078e0007 */
[----:B------:R-:W-:-:S03]  /*03d0*/  IMAD.MOV.U32 R3, RZ, RZ, 0x0 ;  /* 0x00000000ff037424 */ /* 0x000fc600078e00ff */
[----:B------:R-:W0:Y:S02]  /*03e0*/  F2I.U32.TRUNC.NTZ R5, R5 ;  /* 0x0000000500057305 */ /* 0x000e24000020f000 */
[----:B0-----:R-:W-:Y:S01]  /*03f0*/  LOP3.LUT R6, R5, 0xffff, RZ, 0xc0, !PT ;  /* 0x0000ffff05067812 */ /* 0x001fe200078ec0ff */
[----:B------:R-:W-:Y:S01]  /*0400*/  @!P0 IMAD.MOV.U32 R6, RZ, RZ, -0x1 ;  /* 0xffffffffff068424 */ /* 0x000fe200078e00ff */
[----:B------:R-:W-:Y:S06]  /*0410*/  RET.REL.NODEC R2 `(_Z3sumPi) ;  /* 0xfffffff802f87950 */ /* 0x000fec0003c3ffff */
.L_x_2:
[----:B------:R-:W-:-:S00]  /*0420*/  BRA `(.L_x_2) ;  /* 0xfffffffc00fc7947 */ /* 0x000fc0000383ffff */
[----:B------:R-:W-:-:S00]  /*0430*/  NOP ;  /* 0x0000000000007918 */ /* 0x000fc00000000000 */
        /* <DEDUP_REMOVED lines=12> */
.L_x_3:


//--------------------- .nv.shared._Z3sumPi       --------------------------
	.section	.nv.shared._Z3sumPi,"aw",@nobits
	.sectionflags	@""
	.align	4
.nv.shared._Z3sumPi:
	.zero		2048


//--------------------- .nv.shared.reserved.0     --------------------------
	.section	.nv.shared.reserved.0,"aw",@nobits
	.weak		__nv_reservedSMEM_offset_0_alias
	.size		__nv_reservedSMEM_offset_0_alias, 0, 64
	.other		__nv_reservedSMEM_offset_0_alias,@"STO_CUDA_RESERVED_SHARED STV_DEFAULT"
__nv_reservedSMEM_offset_0_alias:
	.zero		0
	.zero		64


//--------------------- .nv.constant0._Z3sumPi    --------------------------
	.section	.nv.constant0._Z3sumPi,"a",@progbits
	.sectionflags	@""
	.align	4
.nv.constant0._Z3sumPi:
	.zero		904


//--------------------- SYMBOLS --------------------------

	.type		.nv.reservedSmem.offset0,@object
	.size		.nv.reservedSmem.offset0,0x4
	.type		.nv.reservedSmem.cap,@object
	.size		.nv.reservedSmem.cap,0x4
